	.headerflags	@"EF_CUDA_TEXMODE_UNIFIED EF_CUDA_64BIT_ADDRESS EF_CUDA_ACCELERATORS EF_CUDA_SM90 EF_CUDA_VIRTUAL_SM(EF_CUDA_SM90)"
	.elftype	@"ET_EXEC"


//--------------------- .nv.info                  --------------------------
	.section	.nv.info,"",@"SHT_CUDA_INFO"
	.align	4


	//----- nvinfo : EIATTR_REGCOUNT
	.align		4
        /*0000*/ 	.byte	0x04, 0x2f
        /*0002*/ 	.short	(.L_3 - .L_2)
	.align		4
.L_2:
        /*0004*/ 	.word	index@(triton_per_fused__weight_norm_interface_0)
        /*0008*/ 	.word	0x00000013


	//----- nvinfo : EIATTR_MIN_STACK_SIZE
	.align		4
.L_3:
        /*000c*/ 	.byte	0x04, 0x12
        /*000e*/ 	.short	(.L_5 - .L_4)
	.align		4
.L_4:
        /*0010*/ 	.word	index@(triton_per_fused__weight_norm_interface_0)
        /*0014*/ 	.word	0x00000000


	//----- nvinfo : EIATTR_FRAME_SIZE
	.align		4
.L_5:
        /*0018*/ 	.byte	0x04, 0x11
        /*001a*/ 	.short	(.L_7 - .L_6)
	.align		4
.L_6:
        /*001c*/ 	.word	index@(triton_per_fused__weight_norm_interface_0)
        /*0020*/ 	.word	0x00000000


	//----- nvinfo : EIATTR_MIN_STACK_SIZE
	.align		4
.L_7:
        /*0024*/ 	.byte	0x04, 0x12
        /*0026*/ 	.short	(.L_9 - .L_8)
	.align		4
.L_8:
        /*0028*/ 	.word	index@(triton_per_fused__weight_norm_interface_0)
        /*002c*/ 	.word	0x00000000
.L_9:


//--------------------- .nv.info.triton_per_fused__weight_norm_interface_0 --------------------------
	.section	.nv.info.triton_per_fused__weight_norm_interface_0,"",@"SHT_CUDA_INFO"
	.sectionflags	@""
	.align	4


	//----- nvinfo : EIATTR_CUDA_API_VERSION
	.align		4
        /*0000*/ 	.byte	0x04, 0x37
        /*0002*/ 	.short	(.L_11 - .L_10)
.L_10:
        /*0004*/ 	.word	0x0000007c


	//----- nvinfo : EIATTR_KPARAM_INFO
	.align		4
.L_11:
        /*0008*/ 	.byte	0x04, 0x17
        /*000a*/ 	.short	(.L_13 - .L_12)
.L_12:
        /*000c*/ 	.word	0x00000000
        /*0010*/ 	.short	0x0005
        /*0012*/ 	.short	0x0024
        /*0014*/ 	.byte	0x00, 0xf0, 0x11, 0x00


	//----- nvinfo : EIATTR_KPARAM_INFO
	.align		4
.L_13:
        /*0018*/ 	.byte	0x04, 0x17
        /*001a*/ 	.short	(.L_15 - .L_14)
.L_14:
        /*001c*/ 	.word	0x00000000
        /*0020*/ 	.short	0x0004
        /*0022*/ 	.short	0x0020
        /*0024*/ 	.byte	0x00, 0xf0, 0x11, 0x00


	//----- nvinfo : EIATTR_KPARAM_INFO
	.align		4
.L_15:
        /*0028*/ 	.byte	0x04, 0x17
        /*002a*/ 	.short	(.L_17 - .L_16)
.L_16:
        /*002c*/ 	.word	0x00000000
        /*0030*/ 	.short	0x0003
        /*0032*/ 	.short	0x0018
        /*0034*/ 	.byte	0x00, 0xf4, 0x21, 0x00


	//----- nvinfo : EIATTR_KPARAM_INFO
	.align		4
.L_17:
        /*0038*/ 	.byte	0x04, 0x17
        /*003a*/ 	.short	(.L_19 - .L_18)
.L_18:
        /*003c*/ 	.word	0x00000000
        /*0040*/ 	.short	0x0002
        /*0042*/ 	.short	0x0010
        /*0044*/ 	.byte	0x00, 0xf4, 0x21, 0x00


	//----- nvinfo : EIATTR_KPARAM_INFO
	.align		4
.L_19:
        /*0048*/ 	.byte	0x04, 0x17
        /*004a*/ 	.short	(.L_21 - .L_20)
.L_20:
        /*004c*/ 	.word	0x00000000
        /*0050*/ 	.short	0x0001
        /*0052*/ 	.short	0x0008
        /*0054*/ 	.byte	0x00, 0xf4, 0x21, 0x00


	//----- nvinfo : EIATTR_KPARAM_INFO
	.align		4
.L_21:
        /*0058*/ 	.byte	0x04, 0x17
        /*005a*/ 	.short	(.L_23 - .L_22)
.L_22:
        /*005c*/ 	.word	0x00000000
        /*0060*/ 	.short	0x0000
        /*0062*/ 	.short	0x0000
        /*0064*/ 	.byte	0x00, 0xf4, 0x21, 0x00


	//----- nvinfo : EIATTR_SPARSE_MMA_MASK
	.align		4
.L_23:
        /*0068*/ 	.byte	0x03, 0x50
        /*006a*/ 	.short	0x0000


	//----- nvinfo : EIATTR_MAXREG_COUNT
	.align		4
        /*006c*/ 	.byte	0x03, 0x1b
        /*006e*/ 	.short	0x00ff


	//----- nvinfo : EIATTR_COOP_GROUP_MASK_REGIDS
	.align		4
        /*0070*/ 	.byte	0x04, 0x29
        /*0072*/ 	.short	(.L_25 - .L_24)


	//   ....[0]....
.L_24:
        /*0074*/ 	.word	0xffffffff


	//   ....[1]....
        /*0078*/ 	.word	0xffffffff


	//   ....[2]....
        /*007c*/ 	.word	0xffffffff


	//   ....[3]....
        /*0080*/ 	.word	0xffffffff


	//   ....[4]....
        /*0084*/ 	.word	0xffffffff


	//   ....[5]....
        /*0088*/ 	.word	0xffffffff


	//   ....[6]....
        /*008c*/ 	.word	0xffffffff


	//   ....[7]....
        /*0090*/ 	.word	0xffffffff


	//   ....[8]....
        /*0094*/ 	.word	0xffffffff


	//   ....[9]....
        /*0098*/ 	.word	0xffffffff


	//----- nvinfo : EIATTR_COOP_GROUP_INSTR_OFFSETS
	.align		4
.L_25:
        /*009c*/ 	.byte	0x04, 0x28
        /*009e*/ 	.short	(.L_27 - .L_26)


	//   ....[0]....
.L_26:
        /*00a0*/ 	.word	0x000001a0


	//   ....[1]....
        /*00a4*/ 	.word	0x000001b0


	//   ....[2]....
        /*00a8*/ 	.word	0x000001e0


	//   ....[3]....
        /*00ac*/ 	.word	0x000001f0


	//   ....[4]....
        /*00b0*/ 	.word	0x00000220


	//   ....[5]....
        /*00b4*/ 	.word	0x00000230


	//   ....[6]....
        /*00b8*/ 	.word	0x00000260


	//   ....[7]....
        /*00bc*/ 	.word	0x00000270


	//   ....[8]....
        /*00c0*/ 	.word	0x000002b0


	//   ....[9]....
        /*00c4*/ 	.word	0x000002c0


	//----- nvinfo : EIATTR_EXIT_INSTR_OFFSETS
	.align		4
.L_27:
        /*00c8*/ 	.byte	0x04, 0x1c
        /*00ca*/ 	.short	(.L_29 - .L_28)


	//   ....[0]....
.L_28:
        /*00cc*/ 	.word	0x00000400


	//   ....[1]....
        /*00d0*/ 	.word	0x00000420


	//----- nvinfo : EIATTR_REQNTID
	.align		4
.L_29:
        /*00d4*/ 	.byte	0x04, 0x10
        /*00d6*/ 	.short	(.L_31 - .L_30)
.L_30:
        /*00d8*/ 	.word	0x00000040
        /*00dc*/ 	.word	0x00000001
        /*00e0*/ 	.word	0x00000001


	//----- nvinfo : EIATTR_CBANK_PARAM_SIZE
	.align		4
.L_31:
        /*00e4*/ 	.byte	0x03, 0x19
        /*00e6*/ 	.short	0x0028


	//----- nvinfo : EIATTR_PARAM_CBANK
	.align		4
        /*00e8*/ 	.byte	0x04, 0x0a
        /*00ea*/ 	.short	(.L_33 - .L_32)
	.align		4
.L_32:
        /*00ec*/ 	.word	index@(.nv.constant0.triton_per_fused__weight_norm_interface_0)
        /*00f0*/ 	.short	0x0210
        /*00f2*/ 	.short	0x0028


	//----- nvinfo : EIATTR_SW_WAR
	.align		4
.L_33:
        /*00f4*/ 	.byte	0x04, 0x36
        /*00f6*/ 	.short	(.L_35 - .L_34)
.L_34:
        /*00f8*/ 	.word	0x00000008
.L_35:


//--------------------- .nv.callgraph             --------------------------
	.section	.nv.callgraph,"",@"SHT_CUDA_CALLGRAPH"
	.align	4
	.sectionentsize	8
	.align		4
        /*0000*/ 	.word	0x00000000
	.align		4
        /*0004*/ 	.word	0xffffffff
	.align		4
        /*0008*/ 	.word	0x00000000
	.align		4
        /*000c*/ 	.word	0xfffffffe
	.align		4
        /*0010*/ 	.word	0x00000000
	.align		4
        /*0014*/ 	.word	0xfffffffd
	.align		4
        /*0018*/ 	.word	0x00000000
	.align		4
        /*001c*/ 	.word	0xfffffffc


//--------------------- .nv.constant4             --------------------------
	.section	.nv.constant4,"a",@progbits
	.align	8
	.align		8
.nv.constant4:
        /*0000*/ 	.dword	_$_str
	.align		8
        /*0008*/ 	.dword	_$_str_$_2


//--------------------- .text.triton_per_fused__weight_norm_interface_0 --------------------------
	.section	.text.triton_per_fused__weight_norm_interface_0,"ax",@progbits
	.sectionflags	@"SHF_BARRIERS=1"
	.align	128
        .global         triton_per_fused__weight_norm_interface_0
        .type           triton_per_fused__weight_norm_interface_0,@function
        .size           triton_per_fused__weight_norm_interface_0,(.L_x_1 - triton_per_fused__weight_norm_interface_0)
        .other          triton_per_fused__weight_norm_interface_0,@"STO_CUDA_ENTRY STV_DEFAULT"
triton_per_fused__weight_norm_interface_0:
.text.triton_per_fused__weight_norm_interface_0:
[----:B------:R-:W0:Y:S02]  /*0000*/  LDC R1, c[0x0][0x28] ;  /* 0x00000a00ff017b82 */ /* 0x000e240000000800 */
[----:B------:R-:W1:Y:S01]  /*0010*/  S2R R2, SR_CTAID.X ;  /* 0x0000000000027919 */ /* 0x000e620000002500 */
[----:B------:R-:W2:Y:S01]  /*0020*/  LDC.64 R6, c[0x0][0x218] ;  /* 0x00008600ff067b82 */ /* 0x000ea20000000a00 */
[----:B------:R-:W-:Y:S01]  /*0030*/  CS2R R4, SRZ ;  /* 0x0000000000047805 */ /* 0x000fe2000001ff00 */
[----:B------:R-:W-:Y:S01]  /*0040*/  ULDC.64 UR4, c[0x0][0x208] ;  /* 0x0000820000047ab9 */ /* 0x000fe20000000a00 */
[----:B------:R-:W3:Y:S05]  /*0050*/  S2R R12, SR_TID.X ;  /* 0x00000000000c7919 */ /* 0x000eea0000002100 */
[----:B------:R-:W4:Y:S01]  /*0060*/  LDC.64 R8, c[0x0][0x220] ;  /* 0x00008800ff087b82 */ /* 0x000f220000000a00 */
[----:B-1----:R-:W-:-:S02]  /*0070*/  ISETP.GE.AND P0, PT, R2, 0x4, PT ;  /* 0x000000040200780c */ /* 0x002fc40003f06270 */
[----:B---3--:R-:W-:-:S04]  /*0080*/  LOP3.LUT R3, R12, 0x1f, RZ, 0xc0, !PT ;  /* 0x0000001f0c037812 */ /* 0x008fc800078ec0ff */
[----:B------:R-:W-:Y:S01]  /*0090*/  ISETP.LT.U32.AND P1, PT, R3, 0x1c, !P0 ;  /* 0x0000001c0300780c */ /* 0x000fe20004721070 */
[----:B------:R-:W-:-:S04]  /*00a0*/  IMAD R0, R2, 0x1c, R3 ;  /* 0x0000001c02007824 */ /* 0x000fc800078e0203 */
[----:B--2---:R-:W-:-:S08]  /*00b0*/  IMAD.WIDE R6, R0, 0x4, R6 ;  /* 0x0000000400067825 */ /* 0x004fd000078e0206 */
[----:B------:R-:W2:Y:S04]  /*00c0*/  @P1 LDG.E R4, desc[UR4][R6.64] ;  /* 0x0000000406041981 */ /* 0x000ea8000c1e1900 */
[----:B------:R-:W3:Y:S01]  /*00d0*/  @P1 LDG.E R5, desc[UR4][R6.64] ;  /* 0x0000000406051981 */ /* 0x000ee2000c1e1900 */
[----:B------:R-:W-:Y:S01]  /*00e0*/  HFMA2.MMA R3, -RZ, RZ, 0, 0 ;  /* 0x00000000ff037435 */ /* 0x000fe200000001ff */
[----:B----4-:R-:W-:-:S09]  /*00f0*/  IMAD.WIDE R8, R2, 0x4, R8 ;  /* 0x0000000402087825 */ /* 0x010fd200078e0208 */
[----:B------:R1:W4:Y:S01]  /*0100*/  @!P0 LDG.E.EL R3, desc[UR4][R8.64] ;  /* 0x0000000408038981 */ /* 0x000322000c2e1900 */
[----:B------:R-:W-:Y:S01]  /*0110*/  BAR.SYNC.DEFER_BLOCKING 0x0 ;  /* 0x0000000000007b1d */ /* 0x000fe20000010000 */
[----:B------:R-:W-:-:S04]  /*0120*/  LOP3.LUT P0, RZ, R12, 0x3f, RZ, 0xc0, !PT ;  /* 0x0000003f0cff7812 */ /* 0x000fc8000780c0ff */
[----:B------:R-:W-:Y:S02]  /*0130*/  ISETP.LT.AND P0, PT, R2, 0x4, !P0 ;  /* 0x000000040200780c */ /* 0x000fe40004701270 */
[----:B--2---:R-:W-:Y:S02]  /*0140*/  SEL R4, R4, RZ, P1 ;  /* 0x000000ff04047207 */ /* 0x004fe40000800000 */
[----:B---3--:R-:W-:-:S03]  /*0150*/  SEL R5, R5, RZ, P1 ;  /* 0x000000ff05057207 */ /* 0x008fc60000800000 */
[----:B------:R-:W-:Y:S02]  /*0160*/  FMUL R10, R4, R4 ;  /* 0x00000004040a7220 */ /* 0x000fe40000400000 */
[----:B------:R-:W-:-:S03]  /*0170*/  FMUL R5, R5, R5 ;  /* 0x0000000505057220 */ /* 0x000fc60000400000 */
[----:B------:R-:W-:Y:S02]  /*0180*/  FSEL R10, R10, RZ, P1 ;  /* 0x000000ff0a0a7208 */ /* 0x000fe40000800000 */
[----:B------:R-:W-:-:S03]  /*0190*/  FSEL R5, R5, RZ, P1 ;  /* 0x000000ff05057208 */ /* 0x000fc60000800000 */
[----:B------:R-:W2:Y:S04]  /*01a0*/  SHFL.BFLY PT, R11, R10, 0x10, 0x1f ;  /* 0x0e001f000a0b7f89 */ /* 0x000ea800000e0000 */
[----:B------:R-:W3:Y:S01]  /*01b0*/  SHFL.BFLY PT, R14, R5, 0x10, 0x1f ;  /* 0x0e001f00050e7f89 */ /* 0x000ee200000e0000 */
[----:B--2---:R-:W-:Y:S01]  /*01c0*/  FADD R11, R10, R11 ;  /* 0x0000000b0a0b7221 */ /* 0x004fe20000000000 */
[----:B---3--:R-:W-:-:S04]  /*01d0*/  FADD R14, R5, R14 ;  /* 0x0000000e050e7221 */ /* 0x008fc80000000000 */
[----:B------:R-:W2:Y:S04]  /*01e0*/  SHFL.BFLY PT, R6, R11, 0x8, 0x1f ;  /* 0x0d001f000b067f89 */ /* 0x000ea800000e0000 */
[----:B-1----:R-:W1:Y:S01]  /*01f0*/  SHFL.BFLY PT, R9, R14, 0x8, 0x1f ;  /* 0x0d001f000e097f89 */ /* 0x002e6200000e0000 */
[----:B--2---:R-:W-:Y:S01]  /*0200*/  FADD R6, R11, R6 ;  /* 0x000000060b067221 */ /* 0x004fe20000000000 */
[----:B-1----:R-:W-:-:S04]  /*0210*/  FADD R13, R14, R9 ;  /* 0x000000090e0d7221 */ /* 0x002fc80000000000 */
[----:B------:R-:W1:Y:S04]  /*0220*/  SHFL.BFLY PT, R7, R6, 0x4, 0x1f ;  /* 0x0c801f0006077f89 */ /* 0x000e6800000e0000 */
[----:B------:R-:W2:Y:S01]  /*0230*/  SHFL.BFLY PT, R16, R13, 0x4, 0x1f ;  /* 0x0c801f000d107f89 */ /* 0x000ea200000e0000 */
[----:B-1----:R-:W-:Y:S01]  /*0240*/  FADD R7, R6, R7 ;  /* 0x0000000706077221 */ /* 0x002fe20000000000 */
[----:B--2---:R-:W-:-:S04]  /*0250*/  FADD R16, R13, R16 ;  /* 0x000000100d107221 */ /* 0x004fc80000000000 */
[----:B------:R-:W1:Y:S04]  /*0260*/  SHFL.BFLY PT, R8, R7, 0x2, 0x1f ;  /* 0x0c401f0007087f89 */ /* 0x000e6800000e0000 */
[----:B------:R-:W2:Y:S01]  /*0270*/  SHFL.BFLY PT, R11, R16, 0x2, 0x1f ;  /* 0x0c401f00100b7f89 */ /* 0x000ea200000e0000 */
[----:B-1----:R-:W-:Y:S02]  /*0280*/  FADD R10, R7, R8 ;  /* 0x00000008070a7221 */ /* 0x002fe40000000000 */
[----:B------:R-:W1:Y:S01]  /*0290*/  LDC.64 R6, c[0x0][0x228] ;  /* 0x00008a00ff067b82 */ /* 0x000e620000000a00 */
[----:B--2---:R-:W-:Y:S02]  /*02a0*/  FADD R11, R16, R11 ;  /* 0x0000000b100b7221 */ /* 0x004fe40000000000 */
[----:B------:R-:W2:Y:S04]  /*02b0*/  SHFL.BFLY PT, R9, R10, 0x1, 0x1f ;  /* 0x0c201f000a097f89 */ /* 0x000ea800000e0000 */
[----:B------:R-:W3:Y:S01]  /*02c0*/  SHFL.BFLY PT, R14, R11, 0x1, 0x1f ;  /* 0x0c201f000b0e7f89 */ /* 0x000ee200000e0000 */
[----:B-1----:R-:W-:-:S04]  /*02d0*/  IMAD.WIDE R6, R0, 0x4, R6 ;  /* 0x0000000400067825 */ /* 0x002fc800078e0206 */
[----:B--2---:R-:W-:Y:S02]  /*02e0*/  FADD R5, R10, R9 ;  /* 0x000000090a057221 */ /* 0x004fe40000000000 */
[----:B------:R-:W1:Y:S02]  /*02f0*/  LDC.64 R8, c[0x0][0x210] ;  /* 0x00008400ff087b82 */ /* 0x000e640000000a00 */
[----:B------:R-:W2:Y:S01]  /*0300*/  MUFU.SQRT R15, R5 ;  /* 0x00000005000f7308 */ /* 0x000ea20000002000 */
[----:B---3--:R-:W-:-:S07]  /*0310*/  FADD R14, R11, R14 ;  /* 0x0000000e0b0e7221 */ /* 0x008fce0000000000 */
[----:B------:R-:W-:Y:S01]  /*0320*/  MUFU.SQRT R13, R14 ;  /* 0x0000000e000d7308 */ /* 0x000fe20000002000 */
[C---:B--2---:R-:W-:Y:S02]  /*0330*/  FSETP.GT.AND P3, PT, R15.reuse, 8.50705917302346158658e+37, PT ;  /* 0x7e8000000f00780b */ /* 0x044fe40003f64000 */
[----:B------:R-:W-:-:S11]  /*0340*/  FSETP.GEU.AND P2, PT, R15, 1.175494350822287508e-38, PT ;  /* 0x008000000f00780b */ /* 0x000fd60003f4e000 */
[----:B------:R-:W-:Y:S01]  /*0350*/  @P3 FMUL R15, R15, 0.25 ;  /* 0x3e8000000f0f3820 */ /* 0x000fe20000400000 */
[----:B----4-:R-:W-:Y:S01]  /*0360*/  @P3 FMUL R3, R3, 0.25 ;  /* 0x3e80000003033820 */ /* 0x010fe20000400000 */
[----:B------:R-:W-:Y:S02]  /*0370*/  LOP3.LUT P3, RZ, R12, 0x20, RZ, 0xc0, !PT ;  /* 0x000000200cff7812 */ /* 0x000fe4000786c0ff */
[----:B------:R-:W-:Y:S01]  /*0380*/  @!P2 FMUL R15, R15, 16777216 ;  /* 0x4b8000000f0fa820 */ /* 0x000fe20000400000 */
[----:B------:R-:W-:Y:S01]  /*0390*/  @!P2 FMUL R3, R3, 16777216 ;  /* 0x4b8000000303a820 */ /* 0x000fe20000400000 */
[----:B------:R-:W-:Y:S02]  /*03a0*/  PLOP3.LUT P1, PT, P3, P1, PT, 0x8, 0x0 ;  /* 0x000000000000781c */ /* 0x000fe40001f22170 */
[----:B------:R-:W2:Y:S02]  /*03b0*/  MUFU.RCP R10, R15 ;  /* 0x0000000f000a7308 */ /* 0x000ea40000001000 */
[----:B--2---:R-:W-:Y:S01]  /*03c0*/  FMUL R5, R10, R3 ;  /* 0x000000030a057220 */ /* 0x004fe20000400000 */
[----:B-1----:R-:W-:-:S04]  /*03d0*/  IMAD.WIDE R2, R2, 0x4, R8 ;  /* 0x0000000402027825 */ /* 0x002fc800078e0208 */
[----:B------:R-:W-:Y:S01]  /*03e0*/  FMUL R5, R4, R5 ;  /* 0x0000000504057220 */ /* 0x000fe20000400000 */
[----:B------:R1:W-:Y:S03]  /*03f0*/  @P0 STG.E desc[UR4][R2.64], R13 ;  /* 0x0000000d02000986 */ /* 0x0003e6000c101904 */
[----:B------:R-:W-:Y:S05]  /*0400*/  @!P1 EXIT ;  /* 0x000000000000994d */ /* 0x000fea0003800000 */
[----:B------:R-:W-:Y:S01]  /*0410*/  STG.E desc[UR4][R6.64], R5 ;  /* 0x0000000506007986 */ /* 0x000fe2000c101904 */
[----:B------:R-:W-:Y:S05]  /*0420*/  EXIT ;  /* 0x000000000000794d */ /* 0x000fea0003800000 */
.L_x_0:
[----:B------:R-:W-:-:S00]  /*0430*/  BRA `(.L_x_0) ;  /* 0xfffffffc00fc7947 */ /* 0x000fc0000383ffff */
[----:B------:R-:W-:-:S00]  /*0440*/  NOP ;  /* 0x0000000000007918 */ /* 0x000fc00000000000 */
        /* <DEDUP_REMOVED lines=11> */
.L_x_1:


//--------------------- .nv.global.init           --------------------------
	.section	.nv.global.init,"aw",@progbits
.nv.global.init:
	.type		_$_str,@object
	.size		_$_str,(_$_str_$_2 - _$_str)
_$_str:
        /*0000*/ 	.byte	0x5f, 0x5f, 0x43, 0x55, 0x44, 0x41, 0x5f, 0x46, 0x54, 0x5a, 0x00
	.type		_$_str_$_2,@object
	.size		_$_str_$_2,(.L_1 - _$_str_$_2)
_$_str_$_2:
        /*000b*/ 	.byte	0x5f, 0x5f, 0x43, 0x55, 0x44, 0x41, 0x5f, 0x50, 0x52, 0x45, 0x43, 0x5f, 0x53, 0x51, 0x52, 0x54
        /*001b*/ 	.byte	0x00
.L_1:


//--------------------- .nv.constant0.triton_per_fused__weight_norm_interface_0 --------------------------
	.section	.nv.constant0.triton_per_fused__weight_norm_interface_0,"a",@progbits
	.sectionflags	@""
	.align	4
.nv.constant0.triton_per_fused__weight_norm_interface_0:
	.zero		568
